//
// Generated by NVIDIA NVVM Compiler
//
// Compiler Build ID: CL-36424714
// Cuda compilation tools, release 13.0, V13.0.88
// Based on NVVM 20.0.0
//

.version 9.0
.target sm_100
.address_size 64

	// .globl	default_function_kernel

.visible .entry default_function_kernel(
	.param .u64 .ptr .align 1 default_function_kernel_param_0,
	.param .u64 .ptr .align 1 default_function_kernel_param_1
)
.maxntid 18
{
	.reg .pred 	%p<5>;
	.reg .b32 	%r<19>;
	.reg .b32 	%f<25>;
	.reg .b64 	%rd<12>;

	ld.param.u64 	%rd4, [default_function_kernel_param_0];
	ld.param.u64 	%rd5, [default_function_kernel_param_1];
	cvta.to.global.u64 	%rd1, %rd4;
	cvta.to.global.u64 	%rd6, %rd5;
	mov.u32 	%r3, %ctaid.x;
	mov.u32 	%r4, %tid.x;
	mad.lo.s32 	%r5, %r3, 18, %r4;
	mul.wide.u32 	%rd7, %r5, 4;
	add.s64 	%rd2, %rd6, %rd7;
	mad.lo.s32 	%r6, %r3, -14, %r5;
	shr.u32 	%r7, %r6, 1;
	mul.hi.u32 	%r8, %r7, -1840700269;
	shr.u32 	%r9, %r8, 2;
	mul.lo.s32 	%r10, %r9, 14;
	sub.s32 	%r1, %r6, %r10;
	shl.b32 	%r11, %r1, 1;
	shr.u32 	%r12, %r4, 1;
	mad.lo.s32 	%r13, %r3, 9, %r12;
	mul.hi.u32 	%r14, %r13, 613566757;
	sub.s32 	%r15, %r13, %r14;
	shr.u32 	%r16, %r15, 1;
	add.s32 	%r17, %r16, %r14;
	shr.u32 	%r18, %r17, 2;
	setp.eq.s32 	%p1, %r1, 0;
	mad.lo.s32 	%r2, %r18, 54, %r11;
	mul.wide.u32 	%rd8, %r2, 4;
	add.s64 	%rd9, %rd8, %rd1;
	add.s64 	%rd3, %rd9, 108;
	mov.f32 	%f21, 0fFF7FFFFD;
	@%p1 bra 	$L__BB0_2;
	ld.global.nc.f32 	%f21, [%rd3+-112];
$L__BB0_2:
	max.f32 	%f14, %f21, 0fFF7FFFFD;
	mul.wide.s32 	%rd10, %r2, 4;
	add.s64 	%rd11, %rd1, %rd10;
	ld.global.nc.f32 	%f15, [%rd11];
	max.f32 	%f3, %f14, %f15;
	setp.gt.u32 	%p2, %r1, 12;
	mov.f32 	%f22, 0fFF7FFFFD;
	@%p2 bra 	$L__BB0_4;
	ld.global.nc.f32 	%f22, [%rd3+-104];
$L__BB0_4:
	setp.eq.s32 	%p3, %r1, 0;
	max.f32 	%f6, %f3, %f22;
	mov.f32 	%f23, 0fFF7FFFFD;
	@%p3 bra 	$L__BB0_6;
	ld.global.nc.f32 	%f23, [%rd3+-4];
$L__BB0_6:
	setp.gt.u32 	%p4, %r1, 12;
	max.f32 	%f18, %f6, %f23;
	ld.global.nc.f32 	%f19, [%rd3];
	max.f32 	%f9, %f18, %f19;
	mov.f32 	%f24, 0fFF7FFFFD;
	@%p4 bra 	$L__BB0_8;
	ld.global.nc.f32 	%f24, [%rd3+4];
$L__BB0_8:
	max.f32 	%f20, %f9, %f24;
	st.global.f32 	[%rd2], %f20;
	ret;

}


// ===== COMPILED SASS (sm_100) =====

	.target	sm_100

	.elftype	@"ET_EXEC"


//--------------------- .note.nv.tkinfo           --------------------------
	.section	.note.nv.tkinfo,"",@"SHT_NOTE"
	.sectionflags	@"SHF_NOTE_NV_TKINFO"
	.tkinfo
        /*0018*/ 	.word	0x00000002
        /*0030*/ 	.string	""
        /*0030*/ 	.string	"ptxas"
        /*0030*/ 	.string	"Cuda compilation tools, release 13.0, V13.0.88"
        /*0030*/ 	.string	"Build cuda_13.0.r13.0/compiler.36424714_0"
        /*0030*/ 	.string	"-arch sm_100 -m 64 "



//--------------------- .note.nv.cuinfo           --------------------------
	.section	.note.nv.cuinfo,"",@"SHT_NOTE"
	.sectionflags	@"SHF_NOTE_NV_CUINFO"
        /*0018*/ 	.short	0x0002
        /*001a*/ 	.short	0x0064
        /*001c*/ 	.short	0x0082
	.zero		2


//--------------------- .nv.info                  --------------------------
	.section	.nv.info,"",@"SHT_CUDA_INFO"
	.align	4


	//----- nvinfo : EIATTR_REGCOUNT
	.align		4
        /*0000*/ 	.byte	0x04, 0x2f
        /*0002*/ 	.short	(.L_1 - .L_0)
	.align		4
.L_0:
        /*0004*/ 	.word	index@(default_function_kernel)
        /*0008*/ 	.word	0x00000010


	//----- nvinfo : EIATTR_FRAME_SIZE
	.align		4
.L_1:
        /*000c*/ 	.byte	0x04, 0x11
        /*000e*/ 	.short	(.L_3 - .L_2)
	.align		4
.L_2:
        /*0010*/ 	.word	index@(default_function_kernel)
        /*0014*/ 	.word	0x00000000


	//----- nvinfo : EIATTR_MIN_STACK_SIZE
	.align		4
.L_3:
        /*0018*/ 	.byte	0x04, 0x12
        /*001a*/ 	.short	(.L_5 - .L_4)
	.align		4
.L_4:
        /*001c*/ 	.word	index@(default_function_kernel)
        /*0020*/ 	.word	0x00000000
.L_5:


//--------------------- .nv.compat                --------------------------
	.section	.nv.compat,"",@"SHT_CUDA_COMPAT_INFO"
	.align	4
        /*0000*/ 	.byte	0x02, 0x09, 0x00, 0x00, 0x02, 0x02, 0x01, 0x00, 0x02, 0x05, 0x05, 0x00, 0x03, 0x07, 0x01, 0x01
        /*0010*/ 	.byte	0x02, 0x03, 0x00, 0x00, 0x02, 0x06, 0x01, 0x00, 0x04, 0x0b, 0x08, 0x00, 0x09, 0x00, 0x00, 0x00
        /*0020*/ 	.byte	0x00, 0x00, 0x00, 0x00


//--------------------- .nv.info.default_function_kernel --------------------------
	.section	.nv.info.default_function_kernel,"",@"SHT_CUDA_INFO"
	.sectionflags	@""
	.align	4


	//----- nvinfo : EIATTR_CUDA_API_VERSION
	.align		4
        /*0000*/ 	.byte	0x04, 0x37
        /*0002*/ 	.short	(.L_7 - .L_6)
.L_6:
        /*0004*/ 	.word	0x00000082


	//----- nvinfo : EIATTR_KPARAM_INFO
	.align		4
.L_7:
        /*0008*/ 	.byte	0x04, 0x17
        /*000a*/ 	.short	(.L_9 - .L_8)
.L_8:
        /*000c*/ 	.word	0x00000000
        /*0010*/ 	.short	0x0001
        /*0012*/ 	.short	0x0008
        /*0014*/ 	.byte	0x00, 0xf5, 0x21, 0x00


	//----- nvinfo : EIATTR_KPARAM_INFO
	.align		4
.L_9:
        /*0018*/ 	.byte	0x04, 0x17
        /*001a*/ 	.short	(.L_11 - .L_10)
.L_10:
        /*001c*/ 	.word	0x00000000
        /*0020*/ 	.short	0x0000
        /*0022*/ 	.short	0x0000
        /*0024*/ 	.byte	0x00, 0xf5, 0x21, 0x00


	//----- nvinfo : EIATTR_SPARSE_MMA_MASK
	.align		4
.L_11:
        /*0028*/ 	.byte	0x03, 0x50
        /*002a*/ 	.short	0x0000


	//----- nvinfo : EIATTR_MAXREG_COUNT
	.align		4
        /*002c*/ 	.byte	0x03, 0x1b
        /*002e*/ 	.short	0x00ff


	//----- nvinfo : EIATTR_MERCURY_ISA_VERSION
	.align		4
        /*0030*/ 	.byte	0x03, 0x5f
        /*0032*/ 	.short	0x0101


	//----- nvinfo : EIATTR_VRC_CTA_INIT_COUNT
	.align		4
        /*0034*/ 	.byte	0x02, 0x4a
	.zero		1
	.zero		1


	//----- nvinfo : EIATTR_EXIT_INSTR_OFFSETS
	.align		4
        /*0038*/ 	.byte	0x04, 0x1c
        /*003a*/ 	.short	(.L_13 - .L_12)


	//   ....[0]....
.L_12:
        /*003c*/ 	.word	0x00000280


	//----- nvinfo : EIATTR_MAX_THREADS
	.align		4
.L_13:
        /*0040*/ 	.byte	0x04, 0x05
        /*0042*/ 	.short	(.L_15 - .L_14)
.L_14:
        /*0044*/ 	.word	0x00000012
        /*0048*/ 	.word	0x00000001
        /*004c*/ 	.word	0x00000001


	//----- nvinfo : EIATTR_CBANK_PARAM_SIZE
	.align		4
.L_15:
        /*0050*/ 	.byte	0x03, 0x19
        /*0052*/ 	.short	0x0010


	//----- nvinfo : EIATTR_PARAM_CBANK
	.align		4
        /*0054*/ 	.byte	0x04, 0x0a
        /*0056*/ 	.short	(.L_17 - .L_16)
	.align		4
.L_16:
        /*0058*/ 	.word	index@(.nv.constant0.default_function_kernel)
        /*005c*/ 	.short	0x0380
        /*005e*/ 	.short	0x0010


	//----- nvinfo : EIATTR_SW_WAR
	.align		4
.L_17:
        /*0060*/ 	.byte	0x04, 0x36
        /*0062*/ 	.short	(.L_19 - .L_18)
.L_18:
        /*0064*/ 	.word	0x00000008
.L_19:


//--------------------- .nv.callgraph             --------------------------
	.section	.nv.callgraph,"",@"SHT_CUDA_CALLGRAPH"
	.align	4
	.sectionentsize	8
	.align		4
        /*0000*/ 	.word	0x00000000
	.align		4
        /*0004*/ 	.word	0xffffffff
	.align		4
        /*0008*/ 	.word	0x00000000
	.align		4
        /*000c*/ 	.word	0xfffffffe
	.align		4
        /*0010*/ 	.word	0x00000000
	.align		4
        /*0014*/ 	.word	0xfffffffd
	.align		4
        /*0018*/ 	.word	0x00000000
	.align		4
        /*001c*/ 	.word	0xfffffffc


//--------------------- .text.default_function_kernel --------------------------
	.section	.text.default_function_kernel,"ax",@progbits
	.align	128
        .global         default_function_kernel
        .type           default_function_kernel,@function
        .size           default_function_kernel,(.L_x_1 - default_function_kernel)
        .other          default_function_kernel,@"STO_CUDA_ENTRY STV_DEFAULT"
default_function_kernel:
.text.default_function_kernel:
[----:B------:R-:W-:Y:S01]  /*0000*/  LDC R1, c[0x0][0x37c] ;  /* 0x0000df00ff017b82 */ /* 0x000fe20000000800 */
[----:B------:R-:W0:Y:S07]  /*0010*/  S2R R3, SR_CTAID.X ;  /* 0x0000000000037919 */ /* 0x000e2e0000002500 */
[----:B------:R-:W1:Y:S01]  /*0020*/  LDC.64 R4, c[0x0][0x380] ;  /* 0x0000e000ff047b82 */ /* 0x000e620000000a00 */
[----:B------:R-:W2:Y:S01]  /*0030*/  LDCU.64 UR4, c[0x0][0x358] ;  /* 0x00006b00ff0477ac */ /* 0x000ea20008000a00 */
[----:B------:R-:W0:Y:S02]  /*0040*/  S2R R2, SR_TID.X ;  /* 0x0000000000027919 */ /* 0x000e240000002100 */
[--C-:B0-----:R-:W-:Y:S01]  /*0050*/  IMAD R9, R3, 0x12, R2.reuse ;  /* 0x0000001203097824 */ /* 0x101fe200078e0202 */
[----:B------:R-:W-:-:S03]  /*0060*/  SHF.R.U32.HI R2, RZ, 0x1, R2 ;  /* 0x00000001ff027819 */ /* 0x000fc60000011602 */
[C---:B------:R-:W-:Y:S02]  /*0070*/  IMAD R0, R3.reuse, -0xe, R9 ;  /* 0xfffffff203007824 */ /* 0x040fe400078e0209 */
[----:B------:R-:W-:-:S03]  /*0080*/  IMAD R3, R3, 0x9, R2 ;  /* 0x0000000903037824 */ /* 0x000fc600078e0202 */
[----:B------:R-:W-:Y:S01]  /*0090*/  SHF.R.U32.HI R2, RZ, 0x1, R0 ;  /* 0x00000001ff027819 */ /* 0x000fe20000011600 */
[----:B------:R-:W-:-:S04]  /*00a0*/  IMAD.HI.U32 R6, R3, 0x24924925, RZ ;  /* 0x2492492503067827 */ /* 0x000fc800078e00ff */
[----:B------:R-:W-:Y:S02]  /*00b0*/  IMAD.IADD R3, R3, 0x1, -R6 ;  /* 0x0000000103037824 */ /* 0x000fe400078e0a06 */
[----:B------:R-:W-:-:S03]  /*00c0*/  IMAD.HI.U32 R2, R2, -0x6db6db6d, RZ ;  /* 0x9249249302027827 */ /* 0x000fc600078e00ff */
[----:B------:R-:W-:Y:S02]  /*00d0*/  LEA.HI R6, R3, R6, RZ, 0x1f ;  /* 0x0000000603067211 */ /* 0x000fe400078ff8ff */
[----:B------:R-:W-:Y:S02]  /*00e0*/  SHF.R.U32.HI R3, RZ, 0x2, R2 ;  /* 0x00000002ff037819 */ /* 0x000fe40000011602 */
[----:B------:R-:W-:-:S03]  /*00f0*/  SHF.R.U32.HI R6, RZ, 0x2, R6 ;  /* 0x00000002ff067819 */ /* 0x000fc60000011606 */
[----:B------:R-:W-:Y:S01]  /*0100*/  IMAD R3, R3, -0xe, R0 ;  /* 0xfffffff203037824 */ /* 0x000fe200078e0200 */
[----:B------:R-:W-:-:S03]  /*0110*/  MOV R0, 0xff7ffffd ;  /* 0xff7ffffd00007802 */ /* 0x000fc60000000f00 */
[----:B------:R-:W-:Y:S01]  /*0120*/  IMAD R6, R6, 0x1b, R3 ;  /* 0x0000001b06067824 */ /* 0x000fe200078e0203 */
[C---:B------:R-:W-:Y:S02]  /*0130*/  ISETP.NE.AND P0, PT, R3.reuse, RZ, PT ;  /* 0x000000ff0300720c */ /* 0x040fe40003f05270 */
[----:B------:R-:W-:Y:S01]  /*0140*/  ISETP.GT.U32.AND P1, PT, R3, 0xc, PT ;  /* 0x0000000c0300780c */ /* 0x000fe20003f24070 */
[----:B------:R-:W-:-:S04]  /*0150*/  IMAD.SHL.U32 R7, R6, 0x2, RZ ;  /* 0x0000000206077824 */ /* 0x000fc800078e00ff */
[----:B-1----:R-:W-:-:S04]  /*0160*/  IMAD.WIDE R2, R7, 0x4, R4 ;  /* 0x0000000407027825 */ /* 0x002fc800078e0204 */
[----:B------:R-:W-:Y:S02]  /*0170*/  IMAD.WIDE.U32 R4, R7, 0x4, R4 ;  /* 0x0000000407047825 */ /* 0x000fe400078e0004 */
[----:B--2---:R-:W2:Y:S02]  /*0180*/  LDG.E.CONSTANT R3, desc[UR4][R2.64] ;  /* 0x0000000402037981 */ /* 0x004ea4000c1e9900 */
[----:B------:R-:W-:Y:S01]  /*0190*/  IMAD.MOV.U32 R8, RZ, RZ, -0x800003 ;  /* 0xff7ffffdff087424 */ /* 0x000fe200078e00ff */
[----:B------:R-:W-:Y:S01]  /*01a0*/  MOV R10, 0xff7ffffd ;  /* 0xff7ffffd000a7802 */ /* 0x000fe20000000f00 */
[----:B------:R-:W2:Y:S01]  /*01b0*/  @P0 LDG.E.CONSTANT R0, desc[UR4][R4.64+-0x4] ;  /* 0xfffffc0404000981 */ /* 0x000ea2000c1e9900 */
[----:B------:R-:W-:Y:S01]  /*01c0*/  MOV R12, 0xff7ffffd ;  /* 0xff7ffffd000c7802 */ /* 0x000fe20000000f00 */
[----:B------:R-:W0:Y:S02]  /*01d0*/  LDC.64 R6, c[0x0][0x388] ;  /* 0x0000e200ff067b82 */ /* 0x000e240000000a00 */
[----:B------:R-:W3:Y:S04]  /*01e0*/  @!P1 LDG.E.CONSTANT R8, desc[UR4][R4.64+0x4] ;  /* 0x0000040404089981 */ /* 0x000ee8000c1e9900 */
[----:B------:R-:W4:Y:S04]  /*01f0*/  @P0 LDG.E.CONSTANT R10, desc[UR4][R4.64+0x68] ;  /* 0x00006804040a0981 */ /* 0x000f28000c1e9900 */
[----:B------:R-:W4:Y:S04]  /*0200*/  LDG.E.CONSTANT R11, desc[UR4][R4.64+0x6c] ;  /* 0x00006c04040b7981 */ /* 0x000f28000c1e9900 */
[----:B------:R-:W5:Y:S01]  /*0210*/  @!P1 LDG.E.CONSTANT R12, desc[UR4][R4.64+0x70] ;  /* 0x00007004040c9981 */ /* 0x000f62000c1e9900 */
[----:B--2---:R-:W-:Y:S01]  /*0220*/  FMNMX3 R13, R0, -3.40282306073709652508e+38, R3, !PT ;  /* 0xff7ffffd000d7876 */ /* 0x004fe20007800003 */
[----:B0-----:R-:W-:-:S03]  /*0230*/  IMAD.WIDE.U32 R2, R9, 0x4, R6 ;  /* 0x0000000409027825 */ /* 0x001fc600078e0006 */
[----:B---3--:R-:W-:-:S04]  /*0240*/  FMNMX R8, R13, R8, !PT ;  /* 0x000000080d087209 */ /* 0x008fc80007800000 */
[----:B----4-:R-:W-:-:S04]  /*0250*/  FMNMX3 R11, R8, R10, R11, !PT ;  /* 0x0000000a080b7276 */ /* 0x010fc8000780000b */
[----:B-----5:R-:W-:-:S05]  /*0260*/  FMNMX R7, R11, R12, !PT ;  /* 0x0000000c0b077209 */ /* 0x020fca0007800000 */
[----:B------:R-:W-:Y:S01]  /*0270*/  STG.E desc[UR4][R2.64], R7 ;  /* 0x0000000702007986 */ /* 0x000fe2000c101904 */
[----:B------:R-:W-:Y:S05]  /*0280*/  EXIT ;  /* 0x000000000000794d */ /* 0x000fea0003800000 */
.L_x_0:
[----:B------:R-:W-:-:S00]  /*0290*/  BRA `(.L_x_0) ;  /* 0xfffffffc00fc7947 */ /* 0x000fc0000383ffff */
[----:B------:R-:W-:-:S00]  /*02a0*/  NOP ;  /* 0x0000000000007918 */ /* 0x000fc00000000000 */
        /* <DEDUP_REMOVED lines=13> */
.L_x_1:


//--------------------- .nv.shared.reserved.0     --------------------------
	.section	.nv.shared.reserved.0,"aw",@nobits
	.weak		__nv_reservedSMEM_offset_0_alias
	.size		__nv_reservedSMEM_offset_0_alias, 0, 64
	.other		__nv_reservedSMEM_offset_0_alias,@"STO_CUDA_RESERVED_SHARED STV_DEFAULT"
__nv_reservedSMEM_offset_0_alias:
	.zero		0
	.zero		64


//--------------------- .nv.constant0.default_function_kernel --------------------------
	.section	.nv.constant0.default_function_kernel,"a",@progbits
	.sectionflags	@""
	.align	4
.nv.constant0.default_function_kernel:
	.zero		912


//--------------------- SYMBOLS --------------------------

	.type		.nv.reservedSmem.offset0,@object
	.size		.nv.reservedSmem.offset0,0x4
